//
// Generated by NVIDIA NVVM Compiler
//
// Compiler Build ID: CL-36424714
// Cuda compilation tools, release 13.0, V13.0.88
// Based on NVVM 20.0.0
//

.version 9.0
.target sm_100
.address_size 64

	// .globl	_Z29workInefficient_inclusiveScanPjS_j
.extern .shared .align 16 .b8 shared[];

.visible .entry _Z29workInefficient_inclusiveScanPjS_j(
	.param .u64 .ptr .align 1 _Z29workInefficient_inclusiveScanPjS_j_param_0,
	.param .u64 .ptr .align 1 _Z29workInefficient_inclusiveScanPjS_j_param_1,
	.param .u32 _Z29workInefficient_inclusiveScanPjS_j_param_2
)
{
	.reg .pred 	%p<6>;
	.reg .b32 	%r<26>;
	.reg .b64 	%rd<9>;

	ld.param.u64 	%rd1, [_Z29workInefficient_inclusiveScanPjS_j_param_0];
	ld.param.u64 	%rd2, [_Z29workInefficient_inclusiveScanPjS_j_param_1];
	ld.param.u32 	%r9, [_Z29workInefficient_inclusiveScanPjS_j_param_2];
	mov.u32 	%r1, %tid.x;
	mov.u32 	%r10, %ctaid.x;
	mov.u32 	%r2, %ntid.x;
	mad.lo.s32 	%r3, %r10, %r2, %r1;
	setp.ge.u32 	%p1, %r3, %r9;
	shl.b32 	%r11, %r1, 2;
	mov.u32 	%r12, shared;
	add.s32 	%r4, %r12, %r11;
	@%p1 bra 	$L__BB0_2;
	cvta.to.global.u64 	%rd3, %rd1;
	mul.wide.u32 	%rd4, %r3, 4;
	add.s64 	%rd5, %rd3, %rd4;
	ld.global.u32 	%r14, [%rd5];
	st.shared.u32 	[%r4], %r14;
	bra.uni 	$L__BB0_3;
$L__BB0_2:
	mov.b32 	%r13, 0;
	st.shared.u32 	[%r4], %r13;
$L__BB0_3:
	bar.sync 	0;
	setp.lt.u32 	%p2, %r2, 2;
	@%p2 bra 	$L__BB0_8;
	mov.b32 	%r24, 1;
$L__BB0_5:
	setp.lt.u32 	%p3, %r1, %r24;
	mov.b32 	%r25, 0;
	@%p3 bra 	$L__BB0_7;
	sub.s32 	%r17, %r1, %r24;
	shl.b32 	%r18, %r17, 2;
	add.s32 	%r20, %r12, %r18;
	ld.shared.u32 	%r25, [%r20];
$L__BB0_7:
	bar.sync 	0;
	ld.shared.u32 	%r21, [%r4];
	add.s32 	%r22, %r21, %r25;
	st.shared.u32 	[%r4], %r22;
	shl.b32 	%r24, %r24, 1;
	setp.lt.u32 	%p4, %r24, %r2;
	@%p4 bra 	$L__BB0_5;
$L__BB0_8:
	setp.ge.u32 	%p5, %r3, %r9;
	bar.sync 	0;
	@%p5 bra 	$L__BB0_10;
	ld.shared.u32 	%r23, [%r4];
	cvta.to.global.u64 	%rd6, %rd2;
	mul.wide.u32 	%rd7, %r3, 4;
	add.s64 	%rd8, %rd6, %rd7;
	st.global.u32 	[%rd8], %r23;
$L__BB0_10:
	ret;

}
	// .globl	_Z27workEfficient_inclusiveScanPjS_j
.visible .entry _Z27workEfficient_inclusiveScanPjS_j(
	.param .u64 .ptr .align 1 _Z27workEfficient_inclusiveScanPjS_j_param_0,
	.param .u64 .ptr .align 1 _Z27workEfficient_inclusiveScanPjS_j_param_1,
	.param .u32 _Z27workEfficient_inclusiveScanPjS_j_param_2
)
{
	.reg .pred 	%p<10>;
	.reg .b32 	%r<50>;
	.reg .b64 	%rd<13>;

	ld.param.u64 	%rd3, [_Z27workEfficient_inclusiveScanPjS_j_param_0];
	ld.param.u64 	%rd4, [_Z27workEfficient_inclusiveScanPjS_j_param_1];
	ld.param.u32 	%r15, [_Z27workEfficient_inclusiveScanPjS_j_param_2];
	cvta.to.global.u64 	%rd1, %rd4;
	cvta.to.global.u64 	%rd2, %rd3;
	mov.u32 	%r1, %tid.x;
	mov.u32 	%r16, %ctaid.x;
	mov.u32 	%r49, %ntid.x;
	mad.lo.s32 	%r3, %r16, %r49, %r1;
	setp.ge.u32 	%p1, %r3, %r15;
	shl.b32 	%r17, %r1, 2;
	mov.u32 	%r18, shared;
	add.s32 	%r4, %r18, %r17;
	@%p1 bra 	$L__BB1_2;
	mul.wide.u32 	%rd5, %r3, 4;
	add.s64 	%rd6, %rd2, %rd5;
	ld.global.u32 	%r20, [%rd6];
	st.shared.u32 	[%r4], %r20;
	bra.uni 	$L__BB1_3;
$L__BB1_2:
	mov.b32 	%r19, 0;
	st.shared.u32 	[%r4], %r19;
$L__BB1_3:
	add.s32 	%r5, %r3, %r49;
	setp.ge.u32 	%p2, %r5, %r15;
	shl.b32 	%r21, %r49, 2;
	add.s32 	%r6, %r4, %r21;
	@%p2 bra 	$L__BB1_5;
	mul.wide.u32 	%rd7, %r5, 4;
	add.s64 	%rd8, %rd2, %rd7;
	ld.global.u32 	%r23, [%rd8];
	st.shared.u32 	[%r6], %r23;
	bra.uni 	$L__BB1_6;
$L__BB1_5:
	mov.b32 	%r22, 0;
	st.shared.u32 	[%r6], %r22;
$L__BB1_6:
	bar.sync 	0;
	shl.b32 	%r25, %r1, 1;
	add.s32 	%r7, %r25, 2;
	shl.b32 	%r8, %r49, 1;
	mov.b32 	%r48, 1;
$L__BB1_7:
	mul.lo.s32 	%r10, %r7, %r48;
	add.s32 	%r26, %r10, -1;
	setp.ge.u32 	%p3, %r26, %r8;
	@%p3 bra 	$L__BB1_9;
	sub.s32 	%r27, %r10, %r48;
	shl.b32 	%r28, %r27, 2;
	add.s32 	%r30, %r18, %r28;
	ld.shared.u32 	%r31, [%r30+-4];
	shl.b32 	%r32, %r48, 2;
	add.s32 	%r33, %r30, %r32;
	ld.shared.u32 	%r34, [%r33+-4];
	add.s32 	%r35, %r34, %r31;
	st.shared.u32 	[%r33+-4], %r35;
$L__BB1_9:
	bar.sync 	0;
	shl.b32 	%r48, %r48, 1;
	setp.gt.u32 	%p4, %r48, %r49;
	@%p4 bra 	$L__BB1_10;
	bra.uni 	$L__BB1_7;
$L__BB1_10:
	setp.lt.u32 	%p5, %r49, 2;
	@%p5 bra 	$L__BB1_14;
$L__BB1_11:
	shr.u32 	%r13, %r49, 1;
	mul.lo.s32 	%r14, %r7, %r13;
	add.s32 	%r36, %r14, %r13;
	add.s32 	%r37, %r36, -1;
	setp.ge.u32 	%p6, %r37, %r8;
	@%p6 bra 	$L__BB1_13;
	shl.b32 	%r38, %r14, 2;
	add.s32 	%r40, %r18, %r38;
	ld.shared.u32 	%r41, [%r40+-4];
	shl.b32 	%r42, %r13, 2;
	add.s32 	%r43, %r40, %r42;
	ld.shared.u32 	%r44, [%r43+-4];
	add.s32 	%r45, %r44, %r41;
	st.shared.u32 	[%r43+-4], %r45;
$L__BB1_13:
	bar.sync 	0;
	setp.gt.u32 	%p7, %r49, 3;
	mov.u32 	%r49, %r13;
	@%p7 bra 	$L__BB1_11;
$L__BB1_14:
	setp.ge.u32 	%p8, %r3, %r15;
	@%p8 bra 	$L__BB1_16;
	ld.shared.u32 	%r46, [%r4];
	mul.wide.u32 	%rd9, %r3, 4;
	add.s64 	%rd10, %rd1, %rd9;
	st.global.u32 	[%rd10], %r46;
$L__BB1_16:
	setp.ge.u32 	%p9, %r5, %r15;
	@%p9 bra 	$L__BB1_18;
	ld.shared.u32 	%r47, [%r6];
	mul.wide.u32 	%rd11, %r5, 4;
	add.s64 	%rd12, %rd1, %rd11;
	st.global.u32 	[%rd12], %r47;
$L__BB1_18:
	ret;

}


// ===== COMPILED SASS (sm_100) =====

	.target	sm_100

	.elftype	@"ET_EXEC"


//--------------------- .note.nv.tkinfo           --------------------------
	.section	.note.nv.tkinfo,"",@"SHT_NOTE"
	.sectionflags	@"SHF_NOTE_NV_TKINFO"
	.tkinfo
        /*0018*/ 	.word	0x00000002
        /*0030*/ 	.string	""
        /*0030*/ 	.string	"ptxas"
        /*0030*/ 	.string	"Cuda compilation tools, release 13.0, V13.0.88"
        /*0030*/ 	.string	"Build cuda_13.0.r13.0/compiler.36424714_0"
        /*0030*/ 	.string	"-arch sm_100 -m 64 "



//--------------------- .note.nv.cuinfo           --------------------------
	.section	.note.nv.cuinfo,"",@"SHT_NOTE"
	.sectionflags	@"SHF_NOTE_NV_CUINFO"
        /*0018*/ 	.short	0x0002
        /*001a*/ 	.short	0x0064
        /*001c*/ 	.short	0x0082
	.zero		2


//--------------------- .nv.info                  --------------------------
	.section	.nv.info,"",@"SHT_CUDA_INFO"
	.align	4


	//----- nvinfo : EIATTR_REGCOUNT
	.align		4
        /*0000*/ 	.byte	0x04, 0x2f
        /*0002*/ 	.short	(.L_1 - .L_0)
	.align		4
.L_0:
        /*0004*/ 	.word	index@(_Z29workInefficient_inclusiveScanPjS_j)
        /*0008*/ 	.word	0x0000000c


	//----- nvinfo : EIATTR_FRAME_SIZE
	.align		4
.L_1:
        /*000c*/ 	.byte	0x04, 0x11
        /*000e*/ 	.short	(.L_3 - .L_2)
	.align		4
.L_2:
        /*0010*/ 	.word	index@(_Z29workInefficient_inclusiveScanPjS_j)
        /*0014*/ 	.word	0x00000000


	//----- nvinfo : EIATTR_REGCOUNT
	.align		4
.L_3:
        /*0018*/ 	.byte	0x04, 0x2f
        /*001a*/ 	.short	(.L_5 - .L_4)
	.align		4
.L_4:
        /*001c*/ 	.word	index@(_Z27workEfficient_inclusiveScanPjS_j)
        /*0020*/ 	.word	0x0000000f


	//----- nvinfo : EIATTR_FRAME_SIZE
	.align		4
.L_5:
        /*0024*/ 	.byte	0x04, 0x11
        /*0026*/ 	.short	(.L_7 - .L_6)
	.align		4
.L_6:
        /*0028*/ 	.word	index@(_Z27workEfficient_inclusiveScanPjS_j)
        /*002c*/ 	.word	0x00000000


	//----- nvinfo : EIATTR_MIN_STACK_SIZE
	.align		4
.L_7:
        /*0030*/ 	.byte	0x04, 0x12
        /*0032*/ 	.short	(.L_9 - .L_8)
	.align		4
.L_8:
        /*0034*/ 	.word	index@(_Z27workEfficient_inclusiveScanPjS_j)
        /*0038*/ 	.word	0x00000000


	//----- nvinfo : EIATTR_MIN_STACK_SIZE
	.align		4
.L_9:
        /*003c*/ 	.byte	0x04, 0x12
        /*003e*/ 	.short	(.L_11 - .L_10)
	.align		4
.L_10:
        /*0040*/ 	.word	index@(_Z29workInefficient_inclusiveScanPjS_j)
        /*0044*/ 	.word	0x00000000
.L_11:


//--------------------- .nv.compat                --------------------------
	.section	.nv.compat,"",@"SHT_CUDA_COMPAT_INFO"
	.align	4
        /*0000*/ 	.byte	0x02, 0x09, 0x00, 0x00, 0x02, 0x02, 0x01, 0x00, 0x02, 0x05, 0x05, 0x00, 0x03, 0x07, 0x01, 0x01
        /*0010*/ 	.byte	0x02, 0x03, 0x00, 0x00, 0x02, 0x06, 0x01, 0x00, 0x04, 0x0b, 0x08, 0x00, 0x09, 0x00, 0x00, 0x00
        /*0020*/ 	.byte	0x00, 0x00, 0x00, 0x00


//--------------------- .nv.info._Z27workEfficient_inclusiveScanPjS_j --------------------------
	.section	.nv.info._Z27workEfficient_inclusiveScanPjS_j,"",@"SHT_CUDA_INFO"
	.sectionflags	@""
	.align	4


	//----- nvinfo : EIATTR_CUDA_API_VERSION
	.align		4
        /*0000*/ 	.byte	0x04, 0x37
        /*0002*/ 	.short	(.L_13 - .L_12)
.L_12:
        /*0004*/ 	.word	0x00000082


	//----- nvinfo : EIATTR_KPARAM_INFO
	.align		4
.L_13:
        /*0008*/ 	.byte	0x04, 0x17
        /*000a*/ 	.short	(.L_15 - .L_14)
.L_14:
        /*000c*/ 	.word	0x00000000
        /*0010*/ 	.short	0x0002
        /*0012*/ 	.short	0x0010
        /*0014*/ 	.byte	0x00, 0xf0, 0x11, 0x00


	//----- nvinfo : EIATTR_KPARAM_INFO
	.align		4
.L_15:
        /*0018*/ 	.byte	0x04, 0x17
        /*001a*/ 	.short	(.L_17 - .L_16)
.L_16:
        /*001c*/ 	.word	0x00000000
        /*0020*/ 	.short	0x0001
        /*0022*/ 	.short	0x0008
        /*0024*/ 	.byte	0x00, 0xf5, 0x21, 0x00


	//----- nvinfo : EIATTR_KPARAM_INFO
	.align		4
.L_17:
        /*0028*/ 	.byte	0x04, 0x17
        /*002a*/ 	.short	(.L_19 - .L_18)
.L_18:
        /*002c*/ 	.word	0x00000000
        /*0030*/ 	.short	0x0000
        /*0032*/ 	.short	0x0000
        /*0034*/ 	.byte	0x00, 0xf5, 0x21, 0x00


	//----- nvinfo : EIATTR_SPARSE_MMA_MASK
	.align		4
.L_19:
        /*0038*/ 	.byte	0x03, 0x50
        /*003a*/ 	.short	0x0000


	//----- nvinfo : EIATTR_MAXREG_COUNT
	.align		4
        /*003c*/ 	.byte	0x03, 0x1b
        /*003e*/ 	.short	0x00ff


	//----- nvinfo : EIATTR_NUM_BARRIERS
	.align		4
        /*0040*/ 	.byte	0x02, 0x4c
        /*0042*/ 	.byte	0x01
	.zero		1


	//----- nvinfo : EIATTR_MERCURY_ISA_VERSION
	.align		4
        /*0044*/ 	.byte	0x03, 0x5f
        /*0046*/ 	.short	0x0101


	//----- nvinfo : EIATTR_VRC_CTA_INIT_COUNT
	.align		4
        /*0048*/ 	.byte	0x02, 0x4a
	.zero		1
	.zero		1


	//----- nvinfo : EIATTR_EXIT_INSTR_OFFSETS
	.align		4
        /*004c*/ 	.byte	0x04, 0x1c
        /*004e*/ 	.short	(.L_21 - .L_20)


	//   ....[0]....
.L_20:
        /*0050*/ 	.word	0x00000420


	//   ....[1]....
        /*0054*/ 	.word	0x00000470


	//----- nvinfo : EIATTR_CBANK_PARAM_SIZE
	.align		4
.L_21:
        /*0058*/ 	.byte	0x03, 0x19
        /*005a*/ 	.short	0x0014


	//----- nvinfo : EIATTR_PARAM_CBANK
	.align		4
        /*005c*/ 	.byte	0x04, 0x0a
        /*005e*/ 	.short	(.L_23 - .L_22)
	.align		4
.L_22:
        /*0060*/ 	.word	index@(.nv.constant0._Z27workEfficient_inclusiveScanPjS_j)
        /*0064*/ 	.short	0x0380
        /*0066*/ 	.short	0x0014


	//----- nvinfo : EIATTR_SW_WAR
	.align		4
.L_23:
        /*0068*/ 	.byte	0x04, 0x36
        /*006a*/ 	.short	(.L_25 - .L_24)
.L_24:
        /*006c*/ 	.word	0x00000008
.L_25:


//--------------------- .nv.info._Z29workInefficient_inclusiveScanPjS_j --------------------------
	.section	.nv.info._Z29workInefficient_inclusiveScanPjS_j,"",@"SHT_CUDA_INFO"
	.sectionflags	@""
	.align	4


	//----- nvinfo : EIATTR_CUDA_API_VERSION
	.align		4
        /*0000*/ 	.byte	0x04, 0x37
        /*0002*/ 	.short	(.L_27 - .L_26)
.L_26:
        /*0004*/ 	.word	0x00000082


	//----- nvinfo : EIATTR_KPARAM_INFO
	.align		4
.L_27:
        /*0008*/ 	.byte	0x04, 0x17
        /*000a*/ 	.short	(.L_29 - .L_28)
.L_28:
        /*000c*/ 	.word	0x00000000
        /*0010*/ 	.short	0x0002
        /*0012*/ 	.short	0x0010
        /*0014*/ 	.byte	0x00, 0xf0, 0x11, 0x00


	//----- nvinfo : EIATTR_KPARAM_INFO
	.align		4
.L_29:
        /*0018*/ 	.byte	0x04, 0x17
        /*001a*/ 	.short	(.L_31 - .L_30)
.L_30:
        /*001c*/ 	.word	0x00000000
        /*0020*/ 	.short	0x0001
        /*0022*/ 	.short	0x0008
        /*0024*/ 	.byte	0x00, 0xf5, 0x21, 0x00


	//----- nvinfo : EIATTR_KPARAM_INFO
	.align		4
.L_31:
        /*0028*/ 	.byte	0x04, 0x17
        /*002a*/ 	.short	(.L_33 - .L_32)
.L_32:
        /*002c*/ 	.word	0x00000000
        /*0030*/ 	.short	0x0000
        /*0032*/ 	.short	0x0000
        /*0034*/ 	.byte	0x00, 0xf5, 0x21, 0x00


	//----- nvinfo : EIATTR_SPARSE_MMA_MASK
	.align		4
.L_33:
        /*0038*/ 	.byte	0x03, 0x50
        /*003a*/ 	.short	0x0000


	//----- nvinfo : EIATTR_MAXREG_COUNT
	.align		4
        /*003c*/ 	.byte	0x03, 0x1b
        /*003e*/ 	.short	0x00ff


	//----- nvinfo : EIATTR_NUM_BARRIERS
	.align		4
        /*0040*/ 	.byte	0x02, 0x4c
        /*0042*/ 	.byte	0x01
	.zero		1


	//----- nvinfo : EIATTR_MERCURY_ISA_VERSION
	.align		4
        /*0044*/ 	.byte	0x03, 0x5f
        /*0046*/ 	.short	0x0101


	//----- nvinfo : EIATTR_VRC_CTA_INIT_COUNT
	.align		4
        /*0048*/ 	.byte	0x02, 0x4a
	.zero		1
	.zero		1


	//----- nvinfo : EIATTR_EXIT_INSTR_OFFSETS
	.align		4
        /*004c*/ 	.byte	0x04, 0x1c
        /*004e*/ 	.short	(.L_35 - .L_34)


	//   ....[0]....
.L_34:
        /*0050*/ 	.word	0x00000240


	//   ....[1]....
        /*0054*/ 	.word	0x00000290


	//----- nvinfo : EIATTR_CBANK_PARAM_SIZE
	.align		4
.L_35:
        /*0058*/ 	.byte	0x03, 0x19
        /*005a*/ 	.short	0x0014


	//----- nvinfo : EIATTR_PARAM_CBANK
	.align		4
        /*005c*/ 	.byte	0x04, 0x0a
        /*005e*/ 	.short	(.L_37 - .L_36)
	.align		4
.L_36:
        /*0060*/ 	.word	index@(.nv.constant0._Z29workInefficient_inclusiveScanPjS_j)
        /*0064*/ 	.short	0x0380
        /*0066*/ 	.short	0x0014


	//----- nvinfo : EIATTR_SW_WAR
	.align		4
.L_37:
        /*0068*/ 	.byte	0x04, 0x36
        /*006a*/ 	.short	(.L_39 - .L_38)
.L_38:
        /*006c*/ 	.word	0x00000008
.L_39:


//--------------------- .nv.callgraph             --------------------------
	.section	.nv.callgraph,"",@"SHT_CUDA_CALLGRAPH"
	.align	4
	.sectionentsize	8
	.align		4
        /*0000*/ 	.word	0x00000000
	.align		4
        /*0004*/ 	.word	0xffffffff
	.align		4
        /*0008*/ 	.word	0x00000000
	.align		4
        /*000c*/ 	.word	0xfffffffe
	.align		4
        /*0010*/ 	.word	0x00000000
	.align		4
        /*0014*/ 	.word	0xfffffffd
	.align		4
        /*0018*/ 	.word	0x00000000
	.align		4
        /*001c*/ 	.word	0xfffffffc


//--------------------- .text._Z27workEfficient_inclusiveScanPjS_j --------------------------
	.section	.text._Z27workEfficient_inclusiveScanPjS_j,"ax",@progbits
	.align	128
        .global         _Z27workEfficient_inclusiveScanPjS_j
        .type           _Z27workEfficient_inclusiveScanPjS_j,@function
        .size           _Z27workEfficient_inclusiveScanPjS_j,(.L_x_7 - _Z27workEfficient_inclusiveScanPjS_j)
        .other          _Z27workEfficient_inclusiveScanPjS_j,@"STO_CUDA_ENTRY STV_DEFAULT"
_Z27workEfficient_inclusiveScanPjS_j:
.text._Z27workEfficient_inclusiveScanPjS_j:
[----:B------:R-:W-:Y:S01]  /*0000*/  LDC R1, c[0x0][0x37c] ;  /* 0x0000df00ff017b82 */ /* 0x000fe20000000800 */
[----:B------:R-:W0:Y:S07]  /*0010*/  S2R R12, SR_TID.X ;  /* 0x00000000000c7919 */ /* 0x000e2e0000002100 */
[----:B------:R-:W0:Y:S01]  /*0020*/  S2UR UR4, SR_CTAID.X ;  /* 0x00000000000479c3 */ /* 0x000e220000002500 */
[----:B------:R-:W1:Y:S01]  /*0030*/  LDCU UR5, c[0x0][0x390] ;  /* 0x00007200ff0577ac */ /* 0x000e620008000800 */
[----:B------:R-:W2:Y:S06]  /*0040*/  LDCU.64 UR6, c[0x0][0x358] ;  /* 0x00006b00ff0677ac */ /* 0x000eac0008000a00 */
[----:B------:R-:W0:Y:S02]  /*0050*/  LDC R3, c[0x0][0x360] ;  /* 0x0000d800ff037b82 */ /* 0x000e240000000800 */
[----:B0-----:R-:W-:-:S04]  /*0060*/  IMAD R2, R3, UR4, R12 ;  /* 0x0000000403027c24 */ /* 0x001fc8000f8e020c */
[C---:B------:R-:W-:Y:S01]  /*0070*/  IMAD.IADD R0, R2.reuse, 0x1, R3 ;  /* 0x0000000102007824 */ /* 0x040fe200078e0203 */
[----:B-1----:R-:W-:-:S04]  /*0080*/  ISETP.GE.U32.AND P0, PT, R2, UR5, PT ;  /* 0x0000000502007c0c */ /* 0x002fc8000bf06070 */
[----:B------:R-:W-:-:S09]  /*0090*/  ISETP.GE.U32.AND P1, PT, R0, UR5, PT ;  /* 0x0000000500007c0c */ /* 0x000fd2000bf26070 */
[----:B------:R-:W0:Y:S08]  /*00a0*/  @!P0 LDC.64 R6, c[0x0][0x380] ;  /* 0x0000e000ff068b82 */ /* 0x000e300000000a00 */
[----:B------:R-:W1:Y:S01]  /*00b0*/  @!P1 LDC.64 R8, c[0x0][0x380] ;  /* 0x0000e000ff089b82 */ /* 0x000e620000000a00 */
[----:B0-----:R-:W-:-:S06]  /*00c0*/  @!P0 IMAD.WIDE.U32 R6, R2, 0x4, R6 ;  /* 0x0000000402068825 */ /* 0x001fcc00078e0006 */
[----:B--2---:R0:W2:Y:S01]  /*00d0*/  @!P0 LDG.E R7, desc[UR6][R6.64] ;  /* 0x0000000606078981 */ /* 0x0040a2000c1e1900 */
[----:B-1----:R-:W-:-:S06]  /*00e0*/  @!P1 IMAD.WIDE.U32 R8, R0, 0x4, R8 ;  /* 0x0000000400089825 */ /* 0x002fcc00078e0008 */
[----:B------:R-:W3:Y:S01]  /*00f0*/  @!P1 LDG.E R9, desc[UR6][R8.64] ;  /* 0x0000000608099981 */ /* 0x000ee2000c1e1900 */
[----:B------:R-:W1:Y:S01]  /*0100*/  S2UR UR5, SR_CgaCtaId ;  /* 0x00000000000579c3 */ /* 0x000e620000008800 */
[----:B------:R-:W-:Y:S02]  /*0110*/  UMOV UR4, 0x400 ;  /* 0x0000040000047882 */ /* 0x000fe40000000000 */
[----:B-1----:R-:W-:-:S06]  /*0120*/  ULEA UR4, UR5, UR4, 0x18 ;  /* 0x0000000405047291 */ /* 0x002fcc000f8ec0ff */
[----:B------:R-:W-:-:S05]  /*0130*/  LEA R10, R12, UR4, 0x2 ;  /* 0x000000040c0a7c11 */ /* 0x000fca000f8e10ff */
[C---:B------:R-:W-:Y:S01]  /*0140*/  IMAD R4, R3.reuse, 0x4, R10 ;  /* 0x0000000403047824 */ /* 0x040fe200078e020a */
[----:B------:R-:W-:Y:S01]  /*0150*/  LEA R5, R12, 0x2, 0x1 ;  /* 0x000000020c057811 */ /* 0x000fe200078e08ff */
[----:B0-----:R-:W-:Y:S02]  /*0160*/  IMAD.MOV.U32 R6, RZ, RZ, 0x1 ;  /* 0x00000001ff067424 */ /* 0x001fe400078e00ff */
[----:B------:R-:W-:Y:S01]  /*0170*/  IMAD.SHL.U32 R11, R3, 0x2, RZ ;  /* 0x00000002030b7824 */ /* 0x000fe200078e00ff */
[----:B--2---:R0:W-:Y:S04]  /*0180*/  @!P0 STS [R10], R7 ;  /* 0x000000070a008388 */ /* 0x0041e80000000800 */
[----:B------:R0:W-:Y:S04]  /*0190*/  @P0 STS [R10], RZ ;  /* 0x000000ff0a000388 */ /* 0x0001e80000000800 */
[----:B---3--:R0:W-:Y:S04]  /*01a0*/  @!P1 STS [R4], R9 ;  /* 0x0000000904009388 */ /* 0x0081e80000000800 */
[----:B------:R0:W-:Y:S01]  /*01b0*/  @P1 STS [R4], RZ ;  /* 0x000000ff04001388 */ /* 0x0001e20000000800 */
[----:B------:R-:W-:Y:S06]  /*01c0*/  BAR.SYNC.DEFER_BLOCKING 0x0 ;  /* 0x0000000000007b1d */ /* 0x000fec0000010000 */
.L_x_0:
[----:B0-----:R-:W-:-:S05]  /*01d0*/  IMAD R9, R5, R6, RZ ;  /* 0x0000000605097224 */ /* 0x001fca00078e02ff */
[----:B------:R-:W-:-:S04]  /*01e0*/  IADD3 R7, PT, PT, R9, -0x1, RZ ;  /* 0xffffffff09077810 */ /* 0x000fc80007ffe0ff */
[----:B------:R-:W-:-:S13]  /*01f0*/  ISETP.GE.U32.AND P0, PT, R7, R11, PT ;  /* 0x0000000b0700720c */ /* 0x000fda0003f06070 */
[----:B------:R-:W-:-:S05]  /*0200*/  @!P0 IMAD.IADD R7, R9, 0x1, -R6 ;  /* 0x0000000109078824 */ /* 0x000fca00078e0a06 */
[----:B------:R-:W-:-:S05]  /*0210*/  @!P0 LEA R7, R7, UR4, 0x2 ;  /* 0x0000000407078c11 */ /* 0x000fca000f8e10ff */
[C---:B------:R-:W-:Y:S02]  /*0220*/  @!P0 IMAD R8, R6.reuse, 0x4, R7 ;  /* 0x0000000406088824 */ /* 0x040fe400078e0207 */
[----:B------:R-:W-:Y:S01]  /*0230*/  @!P0 LDS R7, [R7+-0x4] ;  /* 0xfffffc0007078984 */ /* 0x000fe20000000800 */
[----:B------:R-:W-:-:S03]  /*0240*/  IMAD.SHL.U32 R6, R6, 0x2, RZ ;  /* 0x0000000206067824 */ /* 0x000fc600078e00ff */
[----:B------:R-:W0:Y:S02]  /*0250*/  @!P0 LDS R12, [R8+-0x4] ;  /* 0xfffffc00080c8984 */ /* 0x000e240000000800 */
[----:B0-----:R-:W-:-:S05]  /*0260*/  @!P0 IADD3 R9, PT, PT, R7, R12, RZ ;  /* 0x0000000c07098210 */ /* 0x001fca0007ffe0ff */
[----:B------:R1:W-:Y:S01]  /*0270*/  @!P0 STS [R8+-0x4], R9 ;  /* 0xfffffc0908008388 */ /* 0x0003e20000000800 */
[----:B------:R-:W-:Y:S01]  /*0280*/  BAR.SYNC.DEFER_BLOCKING 0x0 ;  /* 0x0000000000007b1d */ /* 0x000fe20000010000 */
[----:B------:R-:W-:-:S13]  /*0290*/  ISETP.GT.U32.AND P0, PT, R6, R3, PT ;  /* 0x000000030600720c */ /* 0x000fda0003f04070 */
[----:B-1----:R-:W-:Y:S05]  /*02a0*/  @!P0 BRA `(.L_x_0) ;  /* 0xfffffffc00c88947 */ /* 0x002fea000383ffff */
[----:B------:R-:W-:-:S13]  /*02b0*/  ISETP.GE.U32.AND P0, PT, R3, 0x2, PT ;  /* 0x000000020300780c */ /* 0x000fda0003f06070 */
[----:B------:R-:W-:Y:S05]  /*02c0*/  @!P0 BRA `(.L_x_1) ;  /* 0x0000000000388947 */ /* 0x000fea0003800000 */
.L_x_2:
[----:B------:R-:W-:-:S05]  /*02d0*/  SHF.R.U32.HI R12, RZ, 0x1, R3 ;  /* 0x00000001ff0c7819 */ /* 0x000fca0000011603 */
[----:B------:R-:W-:-:S05]  /*02e0*/  IMAD R7, R5, R12, RZ ;  /* 0x0000000c05077224 */ /* 0x000fca00078e02ff */
[----:B------:R-:W-:-:S04]  /*02f0*/  IADD3 R6, PT, PT, R7, -0x1, R12 ;  /* 0xffffffff07067810 */ /* 0x000fc80007ffe00c */
[----:B------:R-:W-:-:S13]  /*0300*/  ISETP.GE.U32.AND P0, PT, R6, R11, PT ;  /* 0x0000000b0600720c */ /* 0x000fda0003f06070 */
[----:B------:R-:W-:-:S05]  /*0310*/  @!P0 LEA R6, R7, UR4, 0x2 ;  /* 0x0000000407068c11 */ /* 0x000fca000f8e10ff */
[----:B------:R-:W-:Y:S02]  /*0320*/  @!P0 IMAD R7, R12, 0x4, R6 ;  /* 0x000000040c078824 */ /* 0x000fe400078e0206 */
[----:B------:R-:W-:Y:S04]  /*0330*/  @!P0 LDS R6, [R6+-0x4] ;  /* 0xfffffc0006068984 */ /* 0x000fe80000000800 */
[----:B------:R-:W0:Y:S02]  /*0340*/  @!P0 LDS R9, [R7+-0x4] ;  /* 0xfffffc0007098984 */ /* 0x000e240000000800 */
[----:B0-----:R-:W-:-:S05]  /*0350*/  @!P0 IADD3 R8, PT, PT, R6, R9, RZ ;  /* 0x0000000906088210 */ /* 0x001fca0007ffe0ff */
[----:B------:R0:W-:Y:S01]  /*0360*/  @!P0 STS [R7+-0x4], R8 ;  /* 0xfffffc0807008388 */ /* 0x0001e20000000800 */
[----:B------:R-:W-:Y:S01]  /*0370*/  BAR.SYNC.DEFER_BLOCKING 0x0 ;  /* 0x0000000000007b1d */ /* 0x000fe20000010000 */
[----:B------:R-:W-:Y:S01]  /*0380*/  ISETP.GT.U32.AND P0, PT, R3, 0x3, PT ;  /* 0x000000030300780c */ /* 0x000fe20003f04070 */
[----:B------:R-:W-:-:S12]  /*0390*/  IMAD.MOV.U32 R3, RZ, RZ, R12 ;  /* 0x000000ffff037224 */ /* 0x000fd800078e000c */
[----:B0-----:R-:W-:Y:S05]  /*03a0*/  @P0 BRA `(.L_x_2) ;  /* 0xfffffffc00c80947 */ /* 0x001fea000383ffff */
.L_x_1:
[----:B------:R-:W0:Y:S02]  /*03b0*/  LDCU UR4, c[0x0][0x390] ;  /* 0x00007200ff0477ac */ /* 0x000e240008000800 */
[----:B0-----:R-:W-:Y:S02]  /*03c0*/  ISETP.GE.U32.AND P0, PT, R2, UR4, PT ;  /* 0x0000000402007c0c */ /* 0x001fe4000bf06070 */
[----:B------:R-:W-:-:S11]  /*03d0*/  ISETP.GE.U32.AND P1, PT, R0, UR4, PT ;  /* 0x0000000400007c0c */ /* 0x000fd6000bf26070 */
[----:B------:R-:W0:Y:S01]  /*03e0*/  @!P0 LDS R5, [R10] ;  /* 0x000000000a058984 */ /* 0x000e220000000800 */
[----:B------:R-:W1:Y:S02]  /*03f0*/  @!P0 LDC.64 R6, c[0x0][0x388] ;  /* 0x0000e200ff068b82 */ /* 0x000e640000000a00 */
[----:B-1----:R-:W-:-:S05]  /*0400*/  @!P0 IMAD.WIDE.U32 R2, R2, 0x4, R6 ;  /* 0x0000000402028825 */ /* 0x002fca00078e0006 */
[----:B0-----:R0:W-:Y:S01]  /*0410*/  @!P0 STG.E desc[UR6][R2.64], R5 ;  /* 0x0000000502008986 */ /* 0x0011e2000c101906 */
[----:B------:R-:W-:Y:S05]  /*0420*/  @P1 EXIT ;  /* 0x000000000000194d */ /* 0x000fea0003800000 */
[----:B0-----:R-:W0:Y:S01]  /*0430*/  LDS R5, [R4] ;  /* 0x0000000004057984 */ /* 0x001e220000000800 */
[----:B------:R-:W1:Y:S02]  /*0440*/  LDC.64 R2, c[0x0][0x388] ;  /* 0x0000e200ff027b82 */ /* 0x000e640000000a00 */
[----:B-1----:R-:W-:-:S05]  /*0450*/  IMAD.WIDE.U32 R2, R0, 0x4, R2 ;  /* 0x0000000400027825 */ /* 0x002fca00078e0002 */
[----:B0-----:R-:W-:Y:S01]  /*0460*/  STG.E desc[UR6][R2.64], R5 ;  /* 0x0000000502007986 */ /* 0x001fe2000c101906 */
[----:B------:R-:W-:Y:S05]  /*0470*/  EXIT ;  /* 0x000000000000794d */ /* 0x000fea0003800000 */
.L_x_3:
[----:B------:R-:W-:-:S00]  /*0480*/  BRA `(.L_x_3) ;  /* 0xfffffffc00fc7947 */ /* 0x000fc0000383ffff */
[----:B------:R-:W-:-:S00]  /*0490*/  NOP ;  /* 0x0000000000007918 */ /* 0x000fc00000000000 */
        /* <DEDUP_REMOVED lines=14> */
.L_x_7:


//--------------------- .text._Z29workInefficient_inclusiveScanPjS_j --------------------------
	.section	.text._Z29workInefficient_inclusiveScanPjS_j,"ax",@progbits
	.align	128
        .global         _Z29workInefficient_inclusiveScanPjS_j
        .type           _Z29workInefficient_inclusiveScanPjS_j,@function
        .size           _Z29workInefficient_inclusiveScanPjS_j,(.L_x_8 - _Z29workInefficient_inclusiveScanPjS_j)
        .other          _Z29workInefficient_inclusiveScanPjS_j,@"STO_CUDA_ENTRY STV_DEFAULT"
_Z29workInefficient_inclusiveScanPjS_j:
.text._Z29workInefficient_inclusiveScanPjS_j:
[----:B------:R-:W-:Y:S01]  /*0000*/  LDC R1, c[0x0][0x37c] ;  /* 0x0000df00ff017b82 */ /* 0x000fe20000000800 */
[----:B------:R-:W0:Y:S07]  /*0010*/  S2R R4, SR_TID.X ;  /* 0x0000000000047919 */ /* 0x000e2e0000002100 */
[----:B------:R-:W0:Y:S01]  /*0020*/  S2UR UR4, SR_CTAID.X ;  /* 0x00000000000479c3 */ /* 0x000e220000002500 */
[----:B------:R-:W1:Y:S01]  /*0030*/  LDCU UR5, c[0x0][0x390] ;  /* 0x00007200ff0577ac */ /* 0x000e620008000800 */
[----:B------:R-:W2:Y:S06]  /*0040*/  LDCU.64 UR6, c[0x0][0x358] ;  /* 0x00006b00ff0677ac */ /* 0x000eac0008000a00 */
[----:B------:R-:W0:Y:S02]  /*0050*/  LDC R9, c[0x0][0x360] ;  /* 0x0000d800ff097b82 */ /* 0x000e240000000800 */
[----:B0-----:R-:W-:-:S05]  /*0060*/  IMAD R5, R9, UR4, R4 ;  /* 0x0000000409057c24 */ /* 0x001fca000f8e0204 */
[----:B-1----:R-:W-:-:S13]  /*0070*/  ISETP.GE.U32.AND P0, PT, R5, UR5, PT ;  /* 0x0000000505007c0c */ /* 0x002fda000bf06070 */
[----:B------:R-:W0:Y:S02]  /*0080*/  @!P0 LDC.64 R2, c[0x0][0x380] ;  /* 0x0000e000ff028b82 */ /* 0x000e240000000a00 */
[----:B0-----:R-:W-:-:S06]  /*0090*/  @!P0 IMAD.WIDE.U32 R2, R5, 0x4, R2 ;  /* 0x0000000405028825 */ /* 0x001fcc00078e0002 */
[----:B--2---:R-:W2:Y:S01]  /*00a0*/  @!P0 LDG.E R3, desc[UR6][R2.64] ;  /* 0x0000000602038981 */ /* 0x004ea2000c1e1900 */
[----:B------:R-:W0:Y:S01]  /*00b0*/  S2UR UR5, SR_CgaCtaId ;  /* 0x00000000000579c3 */ /* 0x000e220000008800 */
[----:B------:R-:W-:Y:S01]  /*00c0*/  UMOV UR4, 0x400 ;  /* 0x0000040000047882 */ /* 0x000fe20000000000 */
[----:B------:R-:W-:Y:S01]  /*00d0*/  ISETP.GE.U32.AND P1, PT, R9, 0x2, PT ;  /* 0x000000020900780c */ /* 0x000fe20003f26070 */
[----:B0-----:R-:W-:-:S06]  /*00e0*/  ULEA UR4, UR5, UR4, 0x18 ;  /* 0x0000000405047291 */ /* 0x001fcc000f8ec0ff */
[----:B------:R-:W-:-:S05]  /*00f0*/  LEA R0, R4, UR4, 0x2 ;  /* 0x0000000404007c11 */ /* 0x000fca000f8e10ff */
[----:B--2---:R0:W-:Y:S04]  /*0100*/  @!P0 STS [R0], R3 ;  /* 0x0000000300008388 */ /* 0x0041e80000000800 */
[----:B------:R0:W-:Y:S01]  /*0110*/  @P0 STS [R0], RZ ;  /* 0x000000ff00000388 */ /* 0x0001e20000000800 */
[----:B------:R-:W-:Y:S06]  /*0120*/  BAR.SYNC.DEFER_BLOCKING 0x0 ;  /* 0x0000000000007b1d */ /* 0x000fec0000010000 */
[----:B------:R-:W-:Y:S05]  /*0130*/  @!P1 BRA `(.L_x_4) ;  /* 0x0000000000349947 */ /* 0x000fea0003800000 */
[----:B------:R-:W-:-:S05]  /*0140*/  UMOV UR5, 0x1 ;  /* 0x0000000100057882 */ /* 0x000fca0000000000 */
.L_x_5:
[----:B------:R-:W-:Y:S01]  /*0150*/  ISETP.GE.U32.AND P0, PT, R4, UR5, PT ;  /* 0x0000000504007c0c */ /* 0x000fe2000bf06070 */
[----:B------:R-:W-:-:S12]  /*0160*/  IMAD.MOV.U32 R2, RZ, RZ, RZ ;  /* 0x000000ffff027224 */ /* 0x000fd800078e00ff */
[----:B0-----:R-:W-:Y:S01]  /*0170*/  @P0 VIADD R3, R4, -UR5 ;  /* 0x8000000504030c36 */ /* 0x001fe20008000000 */
[----:B------:R-:W-:-:S04]  /*0180*/  USHF.L.U32 UR5, UR5, 0x1, URZ ;  /* 0x0000000105057899 */ /* 0x000fc800080006ff */
[----:B------:R-:W-:-:S05]  /*0190*/  @P0 LEA R3, R3, UR4, 0x2 ;  /* 0x0000000403030c11 */ /* 0x000fca000f8e10ff */
[----:B------:R-:W-:Y:S01]  /*01a0*/  @P0 LDS R2, [R3] ;  /* 0x0000000003020984 */ /* 0x000fe20000000800 */
[----:B------:R-:W-:Y:S01]  /*01b0*/  BAR.SYNC.DEFER_BLOCKING 0x0 ;  /* 0x0000000000007b1d */ /* 0x000fe20000010000 */
[----:B------:R-:W-:-:S05]  /*01c0*/  ISETP.LE.U32.AND P0, PT, R9, UR5, PT ;  /* 0x0000000509007c0c */ /* 0x000fca000bf03070 */
[----:B-1----:R-:W0:Y:S02]  /*01d0*/  LDS R7, [R0] ;  /* 0x0000000000077984 */ /* 0x002e240000000800 */
[----:B0-----:R-:W-:-:S05]  /*01e0*/  IMAD.IADD R7, R7, 0x1, R2 ;  /* 0x0000000107077824 */ /* 0x001fca00078e0202 */
[----:B------:R1:W-:Y:S01]  /*01f0*/  STS [R0], R7 ;  /* 0x0000000700007388 */ /* 0x0003e20000000800 */
[----:B------:R-:W-:Y:S05]  /*0200*/  @!P0 BRA `(.L_x_5) ;  /* 0xfffffffc00d08947 */ /* 0x000fea000383ffff */
.L_x_4:
[----:B------:R-:W2:Y:S01]  /*0210*/  LDCU UR4, c[0x0][0x390] ;  /* 0x00007200ff0477ac */ /* 0x000ea20008000800 */
[----:B------:R-:W-:Y:S01]  /*0220*/  BAR.SYNC.DEFER_BLOCKING 0x0 ;  /* 0x0000000000007b1d */ /* 0x000fe20000010000 */
[----:B--2---:R-:W-:-:S13]  /*0230*/  ISETP.GE.U32.AND P0, PT, R5, UR4, PT ;  /* 0x0000000405007c0c */ /* 0x004fda000bf06070 */
[----:B------:R-:W-:Y:S05]  /*0240*/  @P0 EXIT ;  /* 0x000000000000094d */ /* 0x000fea0003800000 */
[----:B-1----:R-:W1:Y:S01]  /*0250*/  LDS R7, [R0] ;  /* 0x0000000000077984 */ /* 0x002e620000000800 */
[----:B0-----:R-:W0:Y:S02]  /*0260*/  LDC.64 R2, c[0x0][0x388] ;  /* 0x0000e200ff027b82 */ /* 0x001e240000000a00 */
[----:B0-----:R-:W-:-:S05]  /*0270*/  IMAD.WIDE.U32 R2, R5, 0x4, R2 ;  /* 0x0000000405027825 */ /* 0x001fca00078e0002 */
[----:B-1----:R-:W-:Y:S01]  /*0280*/  STG.E desc[UR6][R2.64], R7 ;  /* 0x0000000702007986 */ /* 0x002fe2000c101906 */
[----:B------:R-:W-:Y:S05]  /*0290*/  EXIT ;  /* 0x000000000000794d */ /* 0x000fea0003800000 */
.L_x_6:
        /* <DEDUP_REMOVED lines=14> */
.L_x_8:


//--------------------- .nv.shared._Z27workEfficient_inclusiveScanPjS_j --------------------------
	.section	.nv.shared._Z27workEfficient_inclusiveScanPjS_j,"aw",@nobits
	.sectionflags	@""
	.align	16
	.zero		1024


//--------------------- .nv.shared.reserved.0     --------------------------
	.section	.nv.shared.reserved.0,"aw",@nobits
	.weak		__nv_reservedSMEM_offset_0_alias
	.size		__nv_reservedSMEM_offset_0_alias, 0, 64
	.other		__nv_reservedSMEM_offset_0_alias,@"STO_CUDA_RESERVED_SHARED STV_DEFAULT"
__nv_reservedSMEM_offset_0_alias:
	.zero		0
	.zero		64


//--------------------- .nv.shared._Z29workInefficient_inclusiveScanPjS_j --------------------------
	.section	.nv.shared._Z29workInefficient_inclusiveScanPjS_j,"aw",@nobits
	.sectionflags	@""
	.align	16
	.zero		1024


//--------------------- .nv.constant0._Z27workEfficient_inclusiveScanPjS_j --------------------------
	.section	.nv.constant0._Z27workEfficient_inclusiveScanPjS_j,"a",@progbits
	.sectionflags	@""
	.align	4
.nv.constant0._Z27workEfficient_inclusiveScanPjS_j:
	.zero		916


//--------------------- .nv.constant0._Z29workInefficient_inclusiveScanPjS_j --------------------------
	.section	.nv.constant0._Z29workInefficient_inclusiveScanPjS_j,"a",@progbits
	.sectionflags	@""
	.align	4
.nv.constant0._Z29workInefficient_inclusiveScanPjS_j:
	.zero		916


//--------------------- SYMBOLS --------------------------

	.type		.nv.reservedSmem.offset0,@object
	.size		.nv.reservedSmem.offset0,0x4
	.type		.nv.reservedSmem.cap,@object
	.size		.nv.reservedSmem.cap,0x4
